	.headerflags	@"EF_CUDA_TEXMODE_UNIFIED EF_CUDA_64BIT_ADDRESS EF_CUDA_SM86 EF_CUDA_VIRTUAL_SM(EF_CUDA_SM86)"
	.elftype	@"ET_EXEC"


//--------------------- .nv.info                  --------------------------
	.section	.nv.info,"",@"SHT_CUDA_INFO"
	.align	4


	//----- nvinfo : EIATTR_REGCOUNT
	.align		4
        /*0000*/ 	.byte	0x04, 0x2f
        /*0002*/ 	.short	(.L_1 - .L_0)
	.align		4
.L_0:
        /*0004*/ 	.word	index@(swiglu_fwd_kernel)
        /*0008*/ 	.word	0x00000022


	//----- nvinfo : EIATTR_MAX_STACK_SIZE
	.align		4
.L_1:
        /*000c*/ 	.byte	0x04, 0x23
        /*000e*/ 	.short	(.L_3 - .L_2)
	.align		4
.L_2:
        /*0010*/ 	.word	index@(swiglu_fwd_kernel)
        /*0014*/ 	.word	0x00000000


	//----- nvinfo : EIATTR_MIN_STACK_SIZE
	.align		4
.L_3:
        /*0018*/ 	.byte	0x04, 0x12
        /*001a*/ 	.short	(.L_5 - .L_4)
	.align		4
.L_4:
        /*001c*/ 	.word	index@(swiglu_fwd_kernel)
        /*0020*/ 	.word	0x00000000


	//----- nvinfo : EIATTR_FRAME_SIZE
	.align		4
.L_5:
        /*0024*/ 	.byte	0x04, 0x11
        /*0026*/ 	.short	(.L_7 - .L_6)
	.align		4
.L_6:
        /*0028*/ 	.word	index@(swiglu_fwd_kernel)
        /*002c*/ 	.word	0x00000000
.L_7:


//--------------------- .nv.info.swiglu_fwd_kernel --------------------------
	.section	.nv.info.swiglu_fwd_kernel,"",@"SHT_CUDA_INFO"
	.align	4


	//----- nvinfo : EIATTR_CUDA_API_VERSION
	.align		4
        /*0000*/ 	.byte	0x04, 0x37
        /*0002*/ 	.short	(.L_9 - .L_8)
.L_8:
        /*0004*/ 	.word	0x0000007b


	//----- nvinfo : EIATTR_SW2861232_WAR
	.align		4
.L_9:
        /*0008*/ 	.byte	0x01, 0x35
	.zero		2


	//----- nvinfo : EIATTR_PARAM_CBANK
	.align		4
        /*000c*/ 	.byte	0x04, 0x0a
        /*000e*/ 	.short	(.L_11 - .L_10)
	.align		4
.L_10:
        /*0010*/ 	.word	index@(.nv.constant0.swiglu_fwd_kernel)
        /*0014*/ 	.short	0x0160
        /*0016*/ 	.short	0x001c


	//----- nvinfo : EIATTR_CBANK_PARAM_SIZE
	.align		4
.L_11:
        /*0018*/ 	.byte	0x03, 0x19
        /*001a*/ 	.short	0x001c


	//----- nvinfo : EIATTR_KPARAM_INFO
	.align		4
        /*001c*/ 	.byte	0x04, 0x17
        /*001e*/ 	.short	(.L_13 - .L_12)
.L_12:
        /*0020*/ 	.word	0x00000000
        /*0024*/ 	.short	0x0003
        /*0026*/ 	.short	0x0018
        /*0028*/ 	.byte	0x00, 0xf0, 0x11, 0x00


	//----- nvinfo : EIATTR_KPARAM_INFO
	.align		4
.L_13:
        /*002c*/ 	.byte	0x04, 0x17
        /*002e*/ 	.short	(.L_15 - .L_14)
.L_14:
        /*0030*/ 	.word	0x00000000
        /*0034*/ 	.short	0x0002
        /*0036*/ 	.short	0x0010
        /*0038*/ 	.byte	0x00, 0xf0, 0x21, 0x00


	//----- nvinfo : EIATTR_KPARAM_INFO
	.align		4
.L_15:
        /*003c*/ 	.byte	0x04, 0x17
        /*003e*/ 	.short	(.L_17 - .L_16)
.L_16:
        /*0040*/ 	.word	0x00000000
        /*0044*/ 	.short	0x0001
        /*0046*/ 	.short	0x0008
        /*0048*/ 	.byte	0x00, 0xf0, 0x21, 0x00


	//----- nvinfo : EIATTR_KPARAM_INFO
	.align		4
.L_17:
        /*004c*/ 	.byte	0x04, 0x17
        /*004e*/ 	.short	(.L_19 - .L_18)
.L_18:
        /*0050*/ 	.word	0x00000000
        /*0054*/ 	.short	0x0000
        /*0056*/ 	.short	0x0000
        /*0058*/ 	.byte	0x00, 0xf0, 0x21, 0x00


	//----- nvinfo : EIATTR_MAXREG_COUNT
	.align		4
.L_19:
        /*005c*/ 	.byte	0x03, 0x1b
        /*005e*/ 	.short	0x0040


	//----- nvinfo : EIATTR_EXIT_INSTR_OFFSETS
	.align		4
        /*0060*/ 	.byte	0x04, 0x1c
        /*0062*/ 	.short	(.L_21 - .L_20)


	//   ....[0]....
.L_20:
        /*0064*/ 	.word	0x00000dd0


	//   ....[1]....
        /*0068*/ 	.word	0x00000e00


	//----- nvinfo : EIATTR_MAX_THREADS
	.align		4
.L_21:
        /*006c*/ 	.byte	0x04, 0x05
        /*006e*/ 	.short	(.L_23 - .L_22)
.L_22:
        /*0070*/ 	.word	0x00000400
        /*0074*/ 	.word	0x00000001
        /*0078*/ 	.word	0x00000001
.L_23:


//--------------------- .nv.rel.action            --------------------------
	.section	.nv.rel.action,"",@"SHT_CUDA_RELOCINFO"
	.align	8
	.sectionentsize	8
        /*0000*/ 	.byte	0x73, 0x00, 0x00, 0x00, 0x00, 0x00, 0x00, 0x00, 0x00, 0x00, 0x00, 0x11, 0x25, 0x00, 0x05, 0x36


//--------------------- .nv.constant0.swiglu_fwd_kernel --------------------------
	.section	.nv.constant0.swiglu_fwd_kernel,"a",@progbits
	.align	4
.nv.constant0.swiglu_fwd_kernel:
	.zero		380


//--------------------- .text.swiglu_fwd_kernel   --------------------------
	.section	.text.swiglu_fwd_kernel,"ax",@progbits
	.sectioninfo	@"SHI_REGISTERS=34"
	.align	128
        .global         swiglu_fwd_kernel
        .type           swiglu_fwd_kernel,@function
        .size           swiglu_fwd_kernel,(.L_x_1 - swiglu_fwd_kernel)
        .other          swiglu_fwd_kernel,@"STO_CUDA_ENTRY STV_DEFAULT"
swiglu_fwd_kernel:
.text.swiglu_fwd_kernel:
[----:B------:R-:W-:-:S02]  /*0000*/  IMAD.MOV.U32 R1, RZ, RZ, c[0x0][0x28] ;  /* 0x00000a00ff017624 */ /* 0x000fc400078e00ff */
[----:B------:R-:W0:Y:S01]  /*0010*/  S2R R0, SR_TID.X ;  /* 0x0000000000007919 */ /* 0x000e220000002100 */
[----:B------:R-:W-:Y:S01]  /*0020*/  IMAD.MOV.U32 R14, RZ, RZ, 0x2 ;  /* 0x00000002ff0e7424 */ /* 0x000fe200078e00ff */
[----:B------:R-:W-:Y:S01]  /*0030*/  PRMT R2, RZ, 0x7610, R2 ;  /* 0x00007610ff027816 */ /* 0x000fe20000000002 */
[----:B------:R-:W-:Y:S01]  /*0040*/  ULDC.64 UR4, c[0x0][0x118] ;  /* 0x0000460000047ab9 */ /* 0x000fe20000000a00 */
[----:B------:R-:W1:Y:S01]  /*0050*/  S2R R15, SR_CTAID.X ;  /* 0x00000000000f7919 */ /* 0x000e620000002500 */
[----:B0-----:R-:W-:-:S05]  /*0060*/  IMAD.SHL.U32 R0, R0, 0x8, RZ ;  /* 0x0000000800007824 */ /* 0x001fca00078e00ff */
[----:B------:R-:W-:-:S05]  /*0070*/  LOP3.LUT R0, R0, 0x1ff8, RZ, 0xc0, !PT ;  /* 0x00001ff800007812 */ /* 0x000fca00078ec0ff */
[----:B-1----:R-:W-:-:S04]  /*0080*/  IMAD R15, R15, 0x2000, R0 ;  /* 0x000020000f0f7824 */ /* 0x002fc800078e0200 */
[C---:B------:R-:W-:Y:S01]  /*0090*/  IMAD.WIDE R4, R15.reuse, R14, c[0x0][0x160] ;  /* 0x000058000f047625 */ /* 0x040fe200078e020e */
[C---:B------:R-:W-:Y:S02]  /*00a0*/  ISETP.GE.AND P6, PT, R15.reuse, c[0x0][0x178], PT ;  /* 0x00005e000f007a0c */ /* 0x040fe40003fc6270 */
[----:B------:R-:W-:-:S11]  /*00b0*/  IADD3 R23, R15, 0x1, RZ ;  /* 0x000000010f177810 */ /* 0x000fd60007ffe0ff */
[----:B------:R-:W2:Y:S01]  /*00c0*/  @!P6 LDG.E.U16 R2, [R4.64] ;  /* 0x000000040402e981 */ /* 0x000ea2000c1e1500 */
[----:B------:R-:W-:Y:S02]  /*00d0*/  ISETP.GE.AND P0, PT, R23, c[0x0][0x178], PT ;  /* 0x00005e0017007a0c */ /* 0x000fe40003f06270 */
[----:B------:R-:W-:-:S11]  /*00e0*/  PRMT R6, RZ, 0x7610, R6 ;  /* 0x00007610ff067816 */ /* 0x000fd60000000006 */
[----:B------:R-:W3:Y:S01]  /*00f0*/  @!P0 LDG.E.U16 R6, [R4.64+0x2] ;  /* 0x0000020404068981 */ /* 0x000ee2000c1e1500 */
[----:B------:R-:W-:Y:S02]  /*0100*/  IADD3 R0, R15, 0x2, RZ ;  /* 0x000000020f007810 */ /* 0x000fe40007ffe0ff */
[----:B------:R-:W-:Y:S02]  /*0110*/  PRMT R7, RZ, 0x7610, R7 ;  /* 0x00007610ff077816 */ /* 0x000fe40000000007 */
[----:B------:R-:W-:-:S13]  /*0120*/  ISETP.GE.AND P5, PT, R0, c[0x0][0x178], PT ;  /* 0x00005e0000007a0c */ /* 0x000fda0003fa6270 */
[----:B------:R-:W4:Y:S01]  /*0130*/  @!P5 LDG.E.U16 R7, [R4.64+0x4] ;  /* 0x000004040407d981 */ /* 0x000f22000c1e1500 */
[----:B------:R-:W-:Y:S02]  /*0140*/  IADD3 R0, R15, 0x3, RZ ;  /* 0x000000030f007810 */ /* 0x000fe40007ffe0ff */
[----:B------:R-:W-:Y:S02]  /*0150*/  PRMT R8, RZ, 0x7610, R8 ;  /* 0x00007610ff087816 */ /* 0x000fe40000000008 */
[----:B------:R-:W-:-:S13]  /*0160*/  ISETP.GE.AND P4, PT, R0, c[0x0][0x178], PT ;  /* 0x00005e0000007a0c */ /* 0x000fda0003f86270 */
[----:B------:R-:W5:Y:S01]  /*0170*/  @!P4 LDG.E.U16 R8, [R4.64+0x6] ;  /* 0x000006040408c981 */ /* 0x000f62000c1e1500 */
[----:B------:R-:W-:Y:S02]  /*0180*/  PRMT R9, RZ, 0x7610, R9 ;  /* 0x00007610ff097816 */ /* 0x000fe40000000009 */
[----:B------:R-:W-:Y:S02]  /*0190*/  PRMT R10, RZ, 0x7610, R10 ;  /* 0x00007610ff0a7816 */ /* 0x000fe4000000000a */
[----:B------:R-:W-:Y:S02]  /*01a0*/  PRMT R20, RZ, 0x7610, R20 ;  /* 0x00007610ff147816 */ /* 0x000fe40000000014 */
[----:B------:R-:W-:Y:S02]  /*01b0*/  PRMT R21, RZ, 0x7610, R21 ;  /* 0x00007610ff157816 */ /* 0x000fe40000000015 */
[----:B------:R-:W-:Y:S02]  /*01c0*/  PRMT R22, RZ, 0x7610, R22 ;  /* 0x00007610ff167816 */ /* 0x000fe40000000016 */
[----:B------:R-:W-:-:S02]  /*01d0*/  PRMT R19, RZ, 0x7610, R19 ;  /* 0x00007610ff137816 */ /* 0x000fc40000000013 */
[----:B--2---:R-:W-:-:S05]  /*01e0*/  SEL R2, R2, RZ, !P6 ;  /* 0x000000ff02027207 */ /* 0x004fca0007000000 */
[----:B------:R-:W-:Y:S02]  /*01f0*/  HADD2.F32 R26, -RZ, R2.H0_H0 ;  /* 0x20000002ff1a7230 */ /* 0x000fe40000004100 */
[----:B------:R-:W-:-:S03]  /*0200*/  IMAD.WIDE R2, R15, R14, c[0x0][0x168] ;  /* 0x00005a000f027625 */ /* 0x000fc600078e020e */
[----:B------:R-:W-:Y:S02]  /*0210*/  FADD R0, RZ, -R26 ;  /* 0x8000001aff007221 */ /* 0x000fe40000000000 */
[----:B------:R-:W2:Y:S01]  /*0220*/  @!P6 LDG.E.U16 R9, [R2.64] ;  /* 0x000000040209e981 */ /* 0x000ea2000c1e1500 */
[----:B---3--:R-:W-:Y:S01]  /*0230*/  SEL R6, R6, RZ, !P0 ;  /* 0x000000ff06067207 */ /* 0x008fe20004000000 */
[----:B------:R-:W-:Y:S02]  /*0240*/  FMUL R11, R0, 1.4426950216293334961 ;  /* 0x3fb8aa3b000b7820 */ /* 0x000fe40000400000 */
[----:B------:R-:W3:Y:S02]  /*0250*/  @!P0 LDG.E.U16 R10, [R2.64+0x2] ;  /* 0x00000204020a8981 */ /* 0x000ee4000c1e1500 */
[----:B------:R-:W-:Y:S01]  /*0260*/  HADD2.F32 R27, -RZ, R6.H0_H0 ;  /* 0x20000006ff1b7230 */ /* 0x000fe20000004100 */
[----:B------:R-:W-:-:S04]  /*0270*/  FSETP.GEU.AND P1, PT, R11, -126, PT ;  /* 0xc2fc00000b00780b */ /* 0x000fc80003f2e000 */
[----:B------:R-:W-:-:S04]  /*0280*/  FADD R0, RZ, -R27 ;  /* 0x8000001bff007221 */ /* 0x000fc80000000000 */
[----:B------:R-:W-:Y:S01]  /*0290*/  FMUL R12, R0, 1.4426950216293334961 ;  /* 0x3fb8aa3b000c7820 */ /* 0x000fe20000400000 */
[----:B------:R-:W-:-:S04]  /*02a0*/  IADD3 R0, R15, 0x4, RZ ;  /* 0x000000040f007810 */ /* 0x000fc80007ffe0ff */
[----:B------:R-:W-:Y:S01]  /*02b0*/  @!P1 FMUL R11, R11, 0.5 ;  /* 0x3f0000000b0b9820 */ /* 0x000fe20000400000 */
[----:B------:R-:W-:Y:S02]  /*02c0*/  FSETP.GEU.AND P0, PT, R12, -126, PT ;  /* 0xc2fc00000c00780b */ /* 0x000fe40003f0e000 */
[----:B------:R-:W-:Y:S01]  /*02d0*/  ISETP.GE.AND P3, PT, R0, c[0x0][0x178], PT ;  /* 0x00005e0000007a0c */ /* 0x000fe20003f66270 */
[----:B------:R-:W0:Y:S01]  /*02e0*/  MUFU.EX2 R6, R11 ;  /* 0x0000000b00067308 */ /* 0x000e220000000800 */
[----:B----4-:R-:W-:-:S09]  /*02f0*/  SEL R0, R7, RZ, !P5 ;  /* 0x000000ff07007207 */ /* 0x010fd20006800000 */
[----:B------:R-:W-:Y:S02]  /*0300*/  @!P0 FMUL R12, R12, 0.5 ;  /* 0x3f0000000c0c8820 */ /* 0x000fe40000400000 */
[----:B------:R1:W4:Y:S02]  /*0310*/  @!P3 LDG.E.U16 R20, [R4.64+0x8] ;  /* 0x000008040414b981 */ /* 0x000324000c1e1500 */
[----:B------:R-:W1:Y:S01]  /*0320*/  MUFU.EX2 R13, R12 ;  /* 0x0000000c000d7308 */ /* 0x000e620000000800 */
[----:B------:R-:W-:Y:S01]  /*0330*/  HADD2.F32 R0, -RZ, R0.H0_H0 ;  /* 0x20000000ff007230 */ /* 0x000fe20000004100 */
[----:B0-----:R-:W-:-:S04]  /*0340*/  @!P1 FMUL R6, R6, R6 ;  /* 0x0000000606069220 */ /* 0x001fc80000400000 */
[----:B------:R-:W-:Y:S01]  /*0350*/  FADD R16, R6, 1 ;  /* 0x3f80000006107421 */ /* 0x000fe20000000000 */
[----:B------:R-:W-:Y:S01]  /*0360*/  FADD R6, RZ, -R0 ;  /* 0x80000000ff067221 */ /* 0x000fe20000000000 */
[----:B------:R-:W-:-:S03]  /*0370*/  IADD3 R7, R15, 0x5, RZ ;  /* 0x000000050f077810 */ /* 0x000fc60007ffe0ff */
[----:B------:R-:W-:Y:S01]  /*0380*/  FMUL R11, R6, 1.4426950216293334961 ;  /* 0x3fb8aa3b060b7820 */ /* 0x000fe20000400000 */
[----:B------:R-:W-:Y:S01]  /*0390*/  ISETP.GE.AND P2, PT, R7, c[0x0][0x178], PT ;  /* 0x00005e0007007a0c */ /* 0x000fe20003f46270 */
[----:B-1----:R-:W-:-:S03]  /*03a0*/  @!P0 FMUL R13, R13, R13 ;  /* 0x0000000d0d0d8220 */ /* 0x002fc60000400000 */
[----:B------:R-:W-:Y:S02]  /*03b0*/  FSETP.GEU.AND P0, PT, R11, -126, PT ;  /* 0xc2fc00000b00780b */ /* 0x000fe40003f0e000 */
[----:B------:R-:W-:Y:S01]  /*03c0*/  FSETP.GT.AND P1, PT, R16, 8.50705917302346158658e+37, PT ;  /* 0x7e8000001000780b */ /* 0x000fe20003f24000 */
[----:B------:R-:W-:Y:S01]  /*03d0*/  IMAD.MOV.U32 R6, RZ, RZ, 0x3e800000 ;  /* 0x3e800000ff067424 */ /* 0x000fe200078e00ff */
[----:B------:R-:W-:Y:S01]  /*03e0*/  FADD R13, R13, 1 ;  /* 0x3f8000000d0d7421 */ /* 0x000fe20000000000 */
[----:B-----5:R-:W-:-:S04]  /*03f0*/  SEL R7, R8, RZ, !P4 ;  /* 0x000000ff08077207 */ /* 0x020fc80006000000 */
[----:B------:R0:W5:Y:S04]  /*0400*/  @!P2 LDG.E.U16 R21, [R4.64+0xa] ;  /* 0x00000a040415a981 */ /* 0x000168000c1e1500 */
[----:B------:R-:W-:Y:S01]  /*0410*/  @!P0 FMUL R11, R11, 0.5 ;  /* 0x3f0000000b0b8820 */ /* 0x000fe20000400000 */
[----:B------:R-:W-:Y:S01]  /*0420*/  FSEL R25, R6, 1, P1 ;  /* 0x3f80000006197808 */ /* 0x000fe20000800000 */
[----:B------:R-:W-:Y:S02]  /*0430*/  @P1 FMUL R16, R16, 0.25 ;  /* 0x3e80000010101820 */ /* 0x000fe40000400000 */
[----:B------:R-:W1:Y:S01]  /*0440*/  MUFU.EX2 R17, R11 ;  /* 0x0000000b00117308 */ /* 0x000e620000000800 */
[----:B------:R-:W-:Y:S01]  /*0450*/  FSETP.GT.AND P1, PT, R13, 8.50705917302346158658e+37, PT ;  /* 0x7e8000000d00780b */ /* 0x000fe20003f24000 */
[----:B------:R-:W-:-:S05]  /*0460*/  HADD2.F32 R7, -RZ, R7.H0_H0 ;  /* 0x20000007ff077230 */ /* 0x000fca0000004100 */
[----:B------:R-:W-:-:S04]  /*0470*/  FADD R8, RZ, -R7 ;  /* 0x80000007ff087221 */ /* 0x000fc80000000000 */
[----:B------:R-:W-:Y:S01]  /*0480*/  FMUL R12, R8, 1.4426950216293334961 ;  /* 0x3fb8aa3b080c7820 */ /* 0x000fe20000400000 */
[----:B------:R-:W-:Y:S02]  /*0490*/  IADD3 R8, R15, 0x6, RZ ;  /* 0x000000060f087810 */ /* 0x000fe40007ffe0ff */
[----:B------:R-:W-:Y:S01]  /*04a0*/  @P1 FMUL R13, R13, 0.25 ;  /* 0x3e8000000d0d1820 */ /* 0x000fe20000400000 */
[----:B------:R-:W-:Y:S01]  /*04b0*/  FSEL R24, R6, 1, P1 ;  /* 0x3f80000006187808 */ /* 0x000fe20000800000 */
[----:B-1----:R-:W-:Y:S01]  /*04c0*/  @!P0 FMUL R17, R17, R17 ;  /* 0x0000001111118220 */ /* 0x002fe20000400000 */
[----:B------:R-:W-:Y:S02]  /*04d0*/  FSETP.GEU.AND P0, PT, R12, -126, PT ;  /* 0xc2fc00000c00780b */ /* 0x000fe40003f0e000 */
[----:B------:R-:W-:-:S11]  /*04e0*/  ISETP.GE.AND P1, PT, R8, c[0x0][0x178], PT ;  /* 0x00005e0008007a0c */ /* 0x000fd60003f26270 */
[----:B------:R-:W-:Y:S02]  /*04f0*/  @!P0 FMUL R12, R12, 0.5 ;  /* 0x3f0000000c0c8820 */ /* 0x000fe40000400000 */
[----:B------:R0:W5:Y:S02]  /*0500*/  @!P1 LDG.E.U16 R22, [R4.64+0xc] ;  /* 0x00000c0404169981 */ /* 0x000164000c1e1500 */
[----:B------:R-:W1:Y:S01]  /*0510*/  MUFU.EX2 R18, R12 ;  /* 0x0000000c00127308 */ /* 0x000e620000000800 */
[----:B------:R-:W-:Y:S01]  /*0520*/  IADD3 R8, R15, 0x7, RZ ;  /* 0x000000070f087810 */ /* 0x000fe20007ffe0ff */
[----:B-1----:R-:W-:-:S03]  /*0530*/  @!P0 FMUL R18, R18, R18 ;  /* 0x0000001212128220 */ /* 0x002fc60000400000 */
[----:B------:R-:W-:-:S13]  /*0540*/  ISETP.GE.AND P0, PT, R8, c[0x0][0x178], PT ;  /* 0x00005e0008007a0c */ /* 0x000fda0003f06270 */
[----:B------:R0:W5:Y:S01]  /*0550*/  @!P0 LDG.E.U16 R19, [R4.64+0xe] ;  /* 0x00000e0404138981 */ /* 0x000162000c1e1500 */
[----:B------:R-:W1:Y:S08]  /*0560*/  MUFU.RCP R16, R16 ;  /* 0x0000001000107308 */ /* 0x000e700000001000 */
[----:B------:R-:W0:Y:S01]  /*0570*/  MUFU.RCP R13, R13 ;  /* 0x0000000d000d7308 */ /* 0x000e220000001000 */
[----:B------:R-:W-:-:S02]  /*0580*/  P2R R28, PR, RZ, 0x8 ;  /* 0x00000008ff1c7803 */ /* 0x000fc40000000000 */
[----:B------:R-:W-:Y:S01]  /*0590*/  ISETP.GE.AND P3, PT, R23, c[0x0][0x178], PT ;  /* 0x00005e0017007a0c */ /* 0x000fe20003f66270 */
[----:B-1----:R-:W-:Y:S01]  /*05a0*/  FMUL R25, R16, R25 ;  /* 0x0000001910197220 */ /* 0x002fe20000400000 */
[----:B------:R-:W-:-:S03]  /*05b0*/  PRMT R16, RZ, 0x7610, R16 ;  /* 0x00007610ff107816 */ /* 0x000fc60000000010 */
[----:B------:R-:W-:Y:S01]  /*05c0*/  FMUL R25, R26, R25 ;  /* 0x000000191a197220 */ /* 0x000fe20000400000 */
[----:B------:R-:W-:Y:S02]  /*05d0*/  PRMT R11, RZ, 0x7610, R11 ;  /* 0x00007610ff0b7816 */ /* 0x000fe4000000000b */
[----:B------:R1:W5:Y:S01]  /*05e0*/  @!P5 LDG.E.U16 R16, [R2.64+0x4] ;  /* 0x000004040210d981 */ /* 0x000362000c1e1500 */
[----:B0-----:R-:W-:-:S04]  /*05f0*/  FMUL R24, R13, R24 ;  /* 0x000000180d187220 */ /* 0x001fc80000400000 */
[----:B------:R-:W-:Y:S01]  /*0600*/  FMUL R24, R27, R24 ;  /* 0x000000181b187220 */ /* 0x000fe20000400000 */
[----:B------:R-:W-:Y:S02]  /*0610*/  PRMT R13, RZ, 0x7610, R13 ;  /* 0x00007610ff0d7816 */ /* 0x000fe4000000000d */
[----:B------:R-:W-:-:S04]  /*0620*/  PRMT R12, RZ, 0x7610, R12 ;  /* 0x00007610ff0c7816 */ /* 0x000fc8000000000c */
[----:B------:R1:W5:Y:S04]  /*0630*/  @!P4 LDG.E.U16 R13, [R2.64+0x6] ;  /* 0x00000604020dc981 */ /* 0x000368000c1e1500 */
[----:B------:R1:W5:Y:S01]  /*0640*/  @!P2 LDG.E.U16 R12, [R2.64+0xa] ;  /* 0x00000a04020ca981 */ /* 0x000362000c1e1500 */
[----:B------:R-:W-:Y:S01]  /*0650*/  IMAD.WIDE R4, R15, R14, c[0x0][0x170] ;  /* 0x00005c000f047625 */ /* 0x000fe200078e020e */
[----:B--2---:R-:W-:Y:S02]  /*0660*/  SEL R8, R9, RZ, !P6 ;  /* 0x000000ff09087207 */ /* 0x004fe40007000000 */
[----:B---3--:R-:W-:-:S03]  /*0670*/  SEL R9, R10, RZ, !P3 ;  /* 0x000000ff0a097207 */ /* 0x008fc60005800000 */
[----:B------:R-:W-:Y:S01]  /*0680*/  HADD2.F32 R8, -RZ, R8.H0_H0 ;  /* 0x20000008ff087230 */ /* 0x000fe20000004100 */
[----:B------:R-:W-:Y:S01]  /*0690*/  ISETP.NE.AND P3, PT, R28, RZ, PT ;  /* 0x000000ff1c00720c */ /* 0x000fe20003f65270 */
[----:B------:R-:W-:-:S03]  /*06a0*/  HADD2.F32 R9, -RZ, R9.H0_H0 ;  /* 0x20000009ff097230 */ /* 0x000fc60000004100 */
[----:B------:R-:W-:Y:S02]  /*06b0*/  FMUL R8, R8, R25 ;  /* 0x0000001908087220 */ /* 0x000fe40000400000 */
[----:B------:R-:W-:Y:S01]  /*06c0*/  FMUL R9, R9, R24 ;  /* 0x0000001809097220 */ /* 0x000fe20000400000 */
[----:B------:R-:W-:-:S04]  /*06d0*/  PRMT R10, RZ, 0x7610, R10 ;  /* 0x00007610ff0a7816 */ /* 0x000fc8000000000a */
[----:B------:R-:W-:Y:S02]  /*06e0*/  F2FP.PACK_AB R8, R9, R8 ;  /* 0x000000080908723e */ /* 0x000fe400000000ff */
[----:B------:R1:W2:Y:S01]  /*06f0*/  @!P3 LDG.E.U16 R11, [R2.64+0x8] ;  /* 0x00000804020bb981 */ /* 0x0002a2000c1e1500 */
[----:B------:R-:W-:-:S03]  /*0700*/  PRMT R9, RZ, 0x7610, R9 ;  /* 0x00007610ff097816 */ /* 0x000fc60000000009 */
[----:B------:R1:W3:Y:S04]  /*0710*/  @!P1 LDG.E.U16 R10, [R2.64+0xc] ;  /* 0x00000c04020a9981 */ /* 0x0002e8000c1e1500 */
[----:B------:R1:W3:Y:S01]  /*0720*/  @!P0 LDG.E.U16 R9, [R2.64+0xe] ;  /* 0x00000e0402098981 */ /* 0x0002e2000c1e1500 */
[----:B----4-:R-:W-:-:S05]  /*0730*/  SEL R20, R20, RZ, !P3 ;  /* 0x000000ff14147207 */ /* 0x010fca0005800000 */
[----:B------:R-:W-:-:S05]  /*0740*/  HADD2.F32 R29, -RZ, R20.H0_H0 ;  /* 0x20000014ff1d7230 */ /* 0x000fca0000004100 */
[----:B------:R-:W-:-:S04]  /*0750*/  FADD R14, RZ, -R29 ;  /* 0x8000001dff0e7221 */ /* 0x000fc80000000000 */
[----:B------:R-:W-:Y:S01]  /*0760*/  FMUL R14, R14, 1.4426950216293334961 ;  /* 0x3fb8aa3b0e0e7820 */ /* 0x000fe20000400000 */
[----:B------:R0:W-:Y:S04]  /*0770*/  @!P6 STG.E.U16 [R4.64], R8 ;  /* 0x000000080400e986 */ /* 0x0001e8000c101504 */
[----:B------:R-:W-:Y:S02]  /*0780*/  FSETP.GEU.AND P6, PT, R14, -126, PT ;  /* 0xc2fc00000e00780b */ /* 0x000fe40003fce000 */
[----:B-----5:R-:W-:-:S11]  /*0790*/  SEL R21, R21, RZ, !P2 ;  /* 0x000000ff15157207 */ /* 0x020fd60005000000 */
[----:B------:R-:W-:Y:S01]  /*07a0*/  @!P6 FMUL R14, R14, 0.5 ;  /* 0x3f0000000e0ee820 */ /* 0x000fe20000400000 */
[----:B-1----:R-:W-:-:S03]  /*07b0*/  HADD2.F32 R2, -RZ, R21.H0_H0 ;  /* 0x20000015ff027230 */ /* 0x002fc60000004100 */
[----:B------:R-:W1:Y:S02]  /*07c0*/  MUFU.EX2 R15, R14 ;  /* 0x0000000e000f7308 */ /* 0x000e640000000800 */
[----:B------:R-:W-:-:S04]  /*07d0*/  FADD R3, RZ, -R2 ;  /* 0x80000002ff037221 */ /* 0x000fc80000000000 */
[----:B------:R-:W-:Y:S01]  /*07e0*/  FMUL R20, R3, 1.4426950216293334961 ;  /* 0x3fb8aa3b03147820 */ /* 0x000fe20000400000 */
[----:B-1----:R-:W-:-:S04]  /*07f0*/  @!P6 FMUL R15, R15, R15 ;  /* 0x0000000f0f0fe220 */ /* 0x002fc80000400000 */
[----:B------:R-:W-:-:S13]  /*0800*/  FSETP.GEU.AND P6, PT, R20, -126, PT ;  /* 0xc2fc00001400780b */ /* 0x000fda0003fce000 */
[----:B------:R-:W-:Y:S01]  /*0810*/  @!P6 FMUL R20, R20, 0.5 ;  /* 0x3f0000001414e820 */ /* 0x000fe20000400000 */
[----:B------:R-:W-:-:S03]  /*0820*/  SEL R22, R22, RZ, !P1 ;  /* 0x000000ff16167207 */ /* 0x000fc60004800000 */
[----:B------:R-:W1:Y:S02]  /*0830*/  MUFU.EX2 R21, R20 ;  /* 0x0000001400157308 */ /* 0x000e640000000800 */
[----:B------:R-:W-:-:S05]  /*0840*/  HADD2.F32 R28, -RZ, R22.H0_H0 ;  /* 0x20000016ff1c7230 */ /* 0x000fca0000004100 */
        /* <DEDUP_REMOVED lines=12> */
[----:B------:R-:W-:-:S04]  /*0910*/  @!P6 FMUL R3, R3, 0.5 ;  /* 0x3f0000000303e820 */ /* 0x000fc80000400000 */
[----:B------:R-:W1:Y:S01]  /*0920*/  MUFU.EX2 R19, R3 ;  /* 0x0000000300137308 */ /* 0x000e620000000800 */
[----:B------:R-:W-:Y:S01]  /*0930*/  FADD R17, R17, 1 ;  /* 0x3f80000011117421 */ /* 0x000fe20000000000 */
[----:B------:R-:W-:Y:S01]  /*0940*/  FADD R18, R18, 1 ;  /* 0x3f80000012127421 */ /* 0x000fe20000000000 */
[----:B-1----:R-:W-:-:S03]  /*0950*/  @!P6 FMUL R19, R19, R19 ;  /* 0x000000131313e220 */ /* 0x002fc60000400000 */
[----:B------:R-:W-:-:S04]  /*0960*/  FSETP.GT.AND P6, PT, R17, 8.50705917302346158658e+37, PT ;  /* 0x7e8000001100780b */ /* 0x000fc80003fc4000 */
[----:B------:R-:W-:-:S09]  /*0970*/  FSEL R14, R6, 1, P6 ;  /* 0x3f800000060e7808 */ /* 0x000fd20003000000 */
[----:B------:R-:W-:Y:S01]  /*0980*/  @P6 FMUL R17, R17, 0.25 ;  /* 0x3e80000011116820 */ /* 0x000fe20000400000 */
[----:B------:R-:W-:Y:S01]  /*0990*/  FSETP.GT.AND P6, PT, R18, 8.50705917302346158658e+37, PT ;  /* 0x7e8000001200780b */ /* 0x000fe20003fc4000 */
[----:B------:R-:W-:-:S03]  /*09a0*/  FADD R15, R15, 1 ;  /* 0x3f8000000f0f7421 */ /* 0x000fc60000000000 */
        /* <DEDUP_REMOVED lines=11> */
[----:B------:R-:W-:Y:S01]  /*0a60*/  FADD R19, R19, 1 ;  /* 0x3f80000013137421 */ /* 0x000fe20000000000 */
[----:B------:R-:W1:Y:S02]  /*0a70*/  MUFU.RCP R17, R17 ;  /* 0x0000001100117308 */ /* 0x000e640000001000 */
[----:B------:R-:W-:-:S09]  /*0a80*/  FSEL R27, R6, 1, P6 ;  /* 0x3f800000061b7808 */ /* 0x000fd20003000000 */
[----:B------:R-:W-:Y:S01]  /*0a90*/  @P6 FMUL R22, R22, 0.25 ;  /* 0x3e80000016166820 */ /* 0x000fe20000400000 */
[----:B------:R-:W-:Y:S01]  /*0aa0*/  FSETP.GT.AND P6, PT, R19, 8.50705917302346158658e+37, PT ;  /* 0x7e8000001300780b */ /* 0x000fe20003fc4000 */
[----:B------:R-:W4:Y:S08]  /*0ab0*/  MUFU.RCP R18, R18 ;  /* 0x0000001200127308 */ /* 0x000f300000001000 */
[----:B------:R-:W5:Y:S01]  /*0ac0*/  MUFU.RCP R21, R21 ;  /* 0x0000001500157308 */ /* 0x000f620000001000 */
[----:B-1----:R-:W-:-:S03]  /*0ad0*/  FMUL R3, R17, R14 ;  /* 0x0000000e11037220 */ /* 0x002fc60000400000 */
[----:B------:R-:W-:Y:S01]  /*0ae0*/  @P6 FMUL R19, R19, 0.25 ;  /* 0x3e80000013136820 */ /* 0x000fe20000400000 */
[----:B------:R-:W-:-:S03]  /*0af0*/  FSEL R26, R6, 1, P6 ;  /* 0x3f800000061a7808 */ /* 0x000fc60003000000 */
[----:B------:R-:W1:Y:S01]  /*0b00*/  MUFU.RCP R15, R15 ;  /* 0x0000000f000f7308 */ /* 0x000e620000001000 */
[----:B----4-:R-:W-:Y:S01]  /*0b10*/  FMUL R6, R18, R25 ;  /* 0x0000001912067220 */ /* 0x010fe20000400000 */
[----:B------:R-:W-:Y:S01]  /*0b20*/  FMUL R25, R0, R3 ;  /* 0x0000000300197220 */ /* 0x000fe20000400000 */
[----:B------:R-:W-:-:S05]  /*0b30*/  SEL R0, R16, RZ, !P5 ;  /* 0x000000ff10007207 */ /* 0x000fca0006800000 */
[----:B------:R-:W4:Y:S01]  /*0b40*/  MUFU.RCP R22, R22 ;  /* 0x0000001600167308 */ /* 0x000f220000001000 */
[----:B-----5:R-:W-:-:S07]  /*0b50*/  FMUL R3, R21, R24 ;  /* 0x0000001815037220 */ /* 0x020fce0000400000 */
[----:B------:R-:W5:Y:S01]  /*0b60*/  MUFU.RCP R19, R19 ;  /* 0x0000001300137308 */ /* 0x000f620000001000 */
[----:B------:R-:W-:Y:S01]  /*0b70*/  HADD2.F32 R0, -RZ, R0.H0_H0 ;  /* 0x20000000ff007230 */ /* 0x000fe20000004100 */
[----:B------:R-:W-:Y:S01]  /*0b80*/  FMUL R7, R7, R6 ;  /* 0x0000000607077220 */ /* 0x000fe20000400000 */
[----:B------:R-:W-:Y:S01]  /*0b90*/  SEL R13, R13, RZ, !P4 ;  /* 0x000000ff0d0d7207 */ /* 0x000fe20006000000 */
[----:B------:R-:W-:Y:S01]  /*0ba0*/  FMUL R6, R2, R3 ;  /* 0x0000000302067220 */ /* 0x000fe20000400000 */
[----:B------:R-:W-:Y:S01]  /*0bb0*/  SEL R3, R12, RZ, !P2 ;  /* 0x000000ff0c037207 */ /* 0x000fe20005000000 */
[----:B-1----:R-:W-:Y:S01]  /*0bc0*/  FMUL R20, R15, R20 ;  /* 0x000000140f147220 */ /* 0x002fe20000400000 */
[----:B------:R-:W-:Y:S01]  /*0bd0*/  FMUL R25, R0, R25 ;  /* 0x0000001900197220 */ /* 0x000fe20000400000 */
[----:B------:R-:W-:Y:S01]  /*0be0*/  HADD2.F32 R0, -RZ, R13.H0_H0 ;  /* 0x2000000dff007230 */ /* 0x000fe20000004100 */
[----:B----4-:R-:W-:Y:S01]  /*0bf0*/  FMUL R27, R22, R27 ;  /* 0x0000001b161b7220 */ /* 0x010fe20000400000 */
[----:B------:R-:W-:Y:S01]  /*0c00*/  HADD2.F32 R3, -RZ, R3.H0_H0 ;  /* 0x20000003ff037230 */ /* 0x000fe20000004100 */
[----:B------:R-:W-:Y:S01]  /*0c10*/  FMUL R17, R29, R20 ;  /* 0x000000141d117220 */ /* 0x000fe20000400000 */
[----:B-----5:R-:W-:Y:S01]  /*0c20*/  FMUL R26, R19, R26 ;  /* 0x0000001a131a7220 */ /* 0x020fe20000400000 */
[----:B--2---:R-:W-:-:S02]  /*0c30*/  SEL R2, R11, RZ, !P3 ;  /* 0x000000ff0b027207 */ /* 0x004fc40005800000 */
[----:B---3--:R-:W-:-:S03]  /*0c40*/  SEL R11, R10, RZ, !P1 ;  /* 0x000000ff0a0b7207 */ /* 0x008fc60004800000 */
[----:B------:R-:W-:Y:S01]  /*0c50*/  HADD2.F32 R2, -RZ, R2.H0_H0 ;  /* 0x20000002ff027230 */ /* 0x000fe20000004100 */
[----:B------:R-:W-:Y:S01]  /*0c60*/  SEL R9, R9, RZ, !P0 ;  /* 0x000000ff09097207 */ /* 0x000fe20004000000 */
[----:B------:R-:W-:Y:S01]  /*0c70*/  FMUL R10, R0, R7 ;  /* 0x00000007000a7220 */ /* 0x000fe20000400000 */
[----:B------:R-:W-:Y:S01]  /*0c80*/  HADD2.F32 R0, -RZ, R11.H0_H0 ;  /* 0x2000000bff007230 */ /* 0x000fe20000004100 */
[----:B------:R-:W-:Y:S01]  /*0c90*/  FMUL R27, R28, R27 ;  /* 0x0000001b1c1b7220 */ /* 0x000fe20000400000 */
[----:B------:R-:W-:Y:S01]  /*0ca0*/  FMUL R26, R31, R26 ;  /* 0x0000001a1f1a7220 */ /* 0x000fe20000400000 */
[----:B------:R-:W-:Y:S01]  /*0cb0*/  HADD2.F32 R9, -RZ, R9.H0_H0 ;  /* 0x20000009ff097230 */ /* 0x000fe20000004100 */
[----:B------:R-:W-:Y:S01]  /*0cc0*/  FMUL R2, R2, R17 ;  /* 0x0000001102027220 */ /* 0x000fe20000400000 */
[----:B------:R-:W-:Y:S01]  /*0cd0*/  FMUL R3, R3, R6 ;  /* 0x0000000603037220 */ /* 0x000fe20000400000 */
[----:B------:R-:W-:Y:S01]  /*0ce0*/  ISETP.GE.AND P6, PT, R23, c[0x0][0x178], PT ;  /* 0x00005e0017007a0c */ /* 0x000fe20003fc6270 */
[----:B------:R-:W-:Y:S01]  /*0cf0*/  FMUL R0, R0, R27 ;  /* 0x0000001b00007220 */ /* 0x000fe20000400000 */
[----:B------:R-:W-:Y:S01]  /*0d00*/  FMUL R9, R9, R26 ;  /* 0x0000001a09097220 */ /* 0x000fe20000400000 */
[----:B------:R-:W-:-:S02]  /*0d10*/  F2FP.PACK_AB R10, R10, R25 ;  /* 0x000000190a0a723e */ /* 0x000fc400000000ff */
[----:B------:R-:W-:Y:S02]  /*0d20*/  F2FP.PACK_AB R2, R3, R2 ;  /* 0x000000020302723e */ /* 0x000fe400000000ff */
[----:B------:R-:W-:Y:S02]  /*0d30*/  PRMT R6, R8, 0x7632, R6 ;  /* 0x0000763208067816 */ /* 0x000fe40000000006 */
[----:B------:R-:W-:Y:S02]  /*0d40*/  F2FP.PACK_AB R0, R9, R0 ;  /* 0x000000000900723e */ /* 0x000fe400000000ff */
[----:B------:R-:W-:Y:S02]  /*0d50*/  PRMT R3, R10, 0x7632, R3 ;  /* 0x000076320a037816 */ /* 0x000fe40000000003 */
[----:B------:R-:W-:Y:S01]  /*0d60*/  PRMT R7, R2, 0x7632, R7 ;  /* 0x0000763202077816 */ /* 0x000fe20000000007 */
[----:B------:R0:W-:Y:S04]  /*0d70*/  @!P6 STG.E.U16 [R4.64+0x2], R6 ;  /* 0x000002060400e986 */ /* 0x0001e8000c101504 */
[----:B------:R0:W-:Y:S04]  /*0d80*/  @!P5 STG.E.U16 [R4.64+0x4], R10 ;  /* 0x0000040a0400d986 */ /* 0x0001e8000c101504 */
[----:B------:R0:W-:Y:S04]  /*0d90*/  @!P4 STG.E.U16 [R4.64+0x6], R3 ;  /* 0x000006030400c986 */ /* 0x0001e8000c101504 */
[----:B------:R0:W-:Y:S04]  /*0da0*/  @!P3 STG.E.U16 [R4.64+0x8], R2 ;  /* 0x000008020400b986 */ /* 0x0001e8000c101504 */
[----:B------:R0:W-:Y:S04]  /*0db0*/  @!P2 STG.E.U16 [R4.64+0xa], R7 ;  /* 0x00000a070400a986 */ /* 0x0001e8000c101504 */
[----:B------:R0:W-:Y:S01]  /*0dc0*/  @!P1 STG.E.U16 [R4.64+0xc], R0 ;  /* 0x00000c0004009986 */ /* 0x0001e2000c101504 */
[----:B------:R-:W-:Y:S05]  /*0dd0*/  @P0 EXIT ;  /* 0x000000000000094d */ /* 0x000fea0003800000 */
[----:B0-----:R-:W-:-:S05]  /*0de0*/  PRMT R2, R0, 0x7632, R2 ;  /* 0x0000763200027816 */ /* 0x001fca0000000002 */
[----:B------:R-:W-:Y:S01]  /*0df0*/  STG.E.U16 [R4.64+0xe], R2 ;  /* 0x00000e0204007986 */ /* 0x000fe2000c101504 */
[----:B------:R-:W-:Y:S05]  /*0e00*/  EXIT ;  /* 0x000000000000794d */ /* 0x000fea0003800000 */
.L_x_0:
[----:B------:R-:W-:-:S00]  /*0e10*/  BRA `(.L_x_0) ;  /* 0xfffffff000007947 */ /* 0x000fc0000383ffff */
[----:B------:R-:W-:-:S00]  /*0e20*/  NOP ;  /* 0x0000000000007918 */ /* 0x000fc00000000000 */
        /* <DEDUP_REMOVED lines=13> */
.L_x_1:
